	.headerflags	@"EF_CUDA_TEXMODE_UNIFIED EF_CUDA_64BIT_ADDRESS EF_CUDA_ACCELERATORS EF_CUDA_SM90 EF_CUDA_VIRTUAL_SM(EF_CUDA_SM90)"
	.elftype	@"ET_EXEC"


//--------------------- .nv.info                  --------------------------
	.section	.nv.info,"",@"SHT_CUDA_INFO"
	.align	4


	//----- nvinfo : EIATTR_REGCOUNT
	.align		4
        /*0000*/ 	.byte	0x04, 0x2f
        /*0002*/ 	.short	(.L_3 - .L_2)
	.align		4
.L_2:
        /*0004*/ 	.word	index@(triton_poi_fused__native_batch_norm_legit_no_training_relu_40)
        /*0008*/ 	.word	0x00000016


	//----- nvinfo : EIATTR_MIN_STACK_SIZE
	.align		4
.L_3:
        /*000c*/ 	.byte	0x04, 0x12
        /*000e*/ 	.short	(.L_5 - .L_4)
	.align		4
.L_4:
        /*0010*/ 	.word	index@(triton_poi_fused__native_batch_norm_legit_no_training_relu_40)
        /*0014*/ 	.word	0x00000000


	//----- nvinfo : EIATTR_FRAME_SIZE
	.align		4
.L_5:
        /*0018*/ 	.byte	0x04, 0x11
        /*001a*/ 	.short	(.L_7 - .L_6)
	.align		4
.L_6:
        /*001c*/ 	.word	index@(triton_poi_fused__native_batch_norm_legit_no_training_relu_40)
        /*0020*/ 	.word	0x00000000


	//----- nvinfo : EIATTR_MIN_STACK_SIZE
	.align		4
.L_7:
        /*0024*/ 	.byte	0x04, 0x12
        /*0026*/ 	.short	(.L_9 - .L_8)
	.align		4
.L_8:
        /*0028*/ 	.word	index@(triton_poi_fused__native_batch_norm_legit_no_training_relu_40)
        /*002c*/ 	.word	0x00000000
.L_9:


//--------------------- .nv.info.triton_poi_fused__native_batch_norm_legit_no_training_relu_40 --------------------------
	.section	.nv.info.triton_poi_fused__native_batch_norm_legit_no_training_relu_40,"",@"SHT_CUDA_INFO"
	.sectionflags	@""
	.align	4


	//----- nvinfo : EIATTR_CUDA_API_VERSION
	.align		4
        /*0000*/ 	.byte	0x04, 0x37
        /*0002*/ 	.short	(.L_11 - .L_10)
.L_10:
        /*0004*/ 	.word	0x0000007c


	//----- nvinfo : EIATTR_KPARAM_INFO
	.align		4
.L_11:
        /*0008*/ 	.byte	0x04, 0x17
        /*000a*/ 	.short	(.L_13 - .L_12)
.L_12:
        /*000c*/ 	.word	0x00000000
        /*0010*/ 	.short	0x0006
        /*0012*/ 	.short	0x0030
        /*0014*/ 	.byte	0x00, 0xf0, 0x11, 0x00


	//----- nvinfo : EIATTR_KPARAM_INFO
	.align		4
.L_13:
        /*0018*/ 	.byte	0x04, 0x17
        /*001a*/ 	.short	(.L_15 - .L_14)
.L_14:
        /*001c*/ 	.word	0x00000000
        /*0020*/ 	.short	0x0005
        /*0022*/ 	.short	0x0028
        /*0024*/ 	.byte	0x00, 0xf4, 0x21, 0x00


	//----- nvinfo : EIATTR_KPARAM_INFO
	.align		4
.L_15:
        /*0028*/ 	.byte	0x04, 0x17
        /*002a*/ 	.short	(.L_17 - .L_16)
.L_16:
        /*002c*/ 	.word	0x00000000
        /*0030*/ 	.short	0x0004
        /*0032*/ 	.short	0x0020
        /*0034*/ 	.byte	0x00, 0xf4, 0x21, 0x00


	//----- nvinfo : EIATTR_KPARAM_INFO
	.align		4
.L_17:
        /*0038*/ 	.byte	0x04, 0x17
        /*003a*/ 	.short	(.L_19 - .L_18)
.L_18:
        /*003c*/ 	.word	0x00000000
        /*0040*/ 	.short	0x0003
        /*0042*/ 	.short	0x0018
        /*0044*/ 	.byte	0x00, 0xf4, 0x21, 0x00


	//----- nvinfo : EIATTR_KPARAM_INFO
	.align		4
.L_19:
        /*0048*/ 	.byte	0x04, 0x17
        /*004a*/ 	.short	(.L_21 - .L_20)
.L_20:
        /*004c*/ 	.word	0x00000000
        /*0050*/ 	.short	0x0002
        /*0052*/ 	.short	0x0010
        /*0054*/ 	.byte	0x00, 0xf4, 0x21, 0x00


	//----- nvinfo : EIATTR_KPARAM_INFO
	.align		4
.L_21:
        /*0058*/ 	.byte	0x04, 0x17
        /*005a*/ 	.short	(.L_23 - .L_22)
.L_22:
        /*005c*/ 	.word	0x00000000
        /*0060*/ 	.short	0x0001
        /*0062*/ 	.short	0x0008
        /*0064*/ 	.byte	0x00, 0xf4, 0x21, 0x00


	//----- nvinfo : EIATTR_KPARAM_INFO
	.align		4
.L_23:
        /*0068*/ 	.byte	0x04, 0x17
        /*006a*/ 	.short	(.L_25 - .L_24)
.L_24:
        /*006c*/ 	.word	0x00000000
        /*0070*/ 	.short	0x0000
        /*0072*/ 	.short	0x0000
        /*0074*/ 	.byte	0x00, 0xf4, 0x21, 0x00


	//----- nvinfo : EIATTR_SPARSE_MMA_MASK
	.align		4
.L_25:
        /*0078*/ 	.byte	0x03, 0x50
        /*007a*/ 	.short	0x0000


	//----- nvinfo : EIATTR_MAXREG_COUNT
	.align		4
        /*007c*/ 	.byte	0x03, 0x1b
        /*007e*/ 	.short	0x00ff


	//----- nvinfo : EIATTR_EXIT_INSTR_OFFSETS
	.align		4
        /*0080*/ 	.byte	0x04, 0x1c
        /*0082*/ 	.short	(.L_27 - .L_26)


	//   ....[0]....
.L_26:
        /*0084*/ 	.word	0x00000410


	//   ....[1]....
        /*0088*/ 	.word	0x00000430


	//----- nvinfo : EIATTR_REQNTID
	.align		4
.L_27:
        /*008c*/ 	.byte	0x04, 0x10
        /*008e*/ 	.short	(.L_29 - .L_28)
.L_28:
        /*0090*/ 	.word	0x00000100
        /*0094*/ 	.word	0x00000001
        /*0098*/ 	.word	0x00000001


	//----- nvinfo : EIATTR_CBANK_PARAM_SIZE
	.align		4
.L_29:
        /*009c*/ 	.byte	0x03, 0x19
        /*009e*/ 	.short	0x0034


	//----- nvinfo : EIATTR_PARAM_CBANK
	.align		4
        /*00a0*/ 	.byte	0x04, 0x0a
        /*00a2*/ 	.short	(.L_31 - .L_30)
	.align		4
.L_30:
        /*00a4*/ 	.word	index@(.nv.constant0.triton_poi_fused__native_batch_norm_legit_no_training_relu_40)
        /*00a8*/ 	.short	0x0210
        /*00aa*/ 	.short	0x0034


	//----- nvinfo : EIATTR_SW_WAR
	.align		4
.L_31:
        /*00ac*/ 	.byte	0x04, 0x36
        /*00ae*/ 	.short	(.L_33 - .L_32)
.L_32:
        /*00b0*/ 	.word	0x00000008
.L_33:


//--------------------- .nv.callgraph             --------------------------
	.section	.nv.callgraph,"",@"SHT_CUDA_CALLGRAPH"
	.align	4
	.sectionentsize	8
	.align		4
        /*0000*/ 	.word	0x00000000
	.align		4
        /*0004*/ 	.word	0xffffffff
	.align		4
        /*0008*/ 	.word	0x00000000
	.align		4
        /*000c*/ 	.word	0xfffffffe
	.align		4
        /*0010*/ 	.word	0x00000000
	.align		4
        /*0014*/ 	.word	0xfffffffd
	.align		4
        /*0018*/ 	.word	0x00000000
	.align		4
        /*001c*/ 	.word	0xfffffffc


//--------------------- .nv.constant4             --------------------------
	.section	.nv.constant4,"a",@progbits
	.align	8
	.align		8
.nv.constant4:
        /*0000*/ 	.dword	_$_str
	.align		8
        /*0008*/ 	.dword	_$_str_$_2


//--------------------- .text.triton_poi_fused__native_batch_norm_legit_no_training_relu_40 --------------------------
	.section	.text.triton_poi_fused__native_batch_norm_legit_no_training_relu_40,"ax",@progbits
	.align	128
        .global         triton_poi_fused__native_batch_norm_legit_no_training_relu_40
        .type           triton_poi_fused__native_batch_norm_legit_no_training_relu_40,@function
        .size           triton_poi_fused__native_batch_norm_legit_no_training_relu_40,(.L_x_1 - triton_poi_fused__native_batch_norm_legit_no_training_relu_40)
        .other          triton_poi_fused__native_batch_norm_legit_no_training_relu_40,@"STO_CUDA_ENTRY STV_DEFAULT"
triton_poi_fused__native_batch_norm_legit_no_training_relu_40:
.text.triton_poi_fused__native_batch_norm_legit_no_training_relu_40:
[----:B------:R-:W0:Y:S01]  /*0000*/  LDC R1, c[0x0][0x28] ;  /* 0x00000a00ff017b82 */ /* 0x000e220000000800 */
[----:B------:R-:W1:Y:S07]  /*0010*/  S2R R0, SR_TID.X ;  /* 0x0000000000007919 */ /* 0x000e6e0000002100 */
[----:B------:R-:W2:Y:S01]  /*0020*/  LDC.64 R8, c[0x0][0x220] ;  /* 0x00008800ff087b82 */ /* 0x000ea20000000a00 */
[----:B------:R-:W-:Y:S01]  /*0030*/  ULDC.64 UR4, c[0x0][0x208] ;  /* 0x0000820000047ab9 */ /* 0x000fe20000000a00 */
[----:B------:R-:W3:Y:S06]  /*0040*/  S2R R3, SR_CTAID.X ;  /* 0x0000000000037919 */ /* 0x000eec0000002500 */
[----:B------:R-:W4:Y:S08]  /*0050*/  LDC.64 R12, c[0x0][0x210] ;  /* 0x00008400ff0c7b82 */ /* 0x000f300000000a00 */
[----:B------:R-:W5:Y:S08]  /*0060*/  LDC.64 R14, c[0x0][0x218] ;  /* 0x00008600ff0e7b82 */ /* 0x000f700000000a00 */
[----:B------:R-:W5:Y:S01]  /*0070*/  LDC.64 R16, c[0x0][0x228] ;  /* 0x00008a00ff107b82 */ /* 0x000f620000000a00 */
[----:B-1----:R-:W-:-:S07]  /*0080*/  SHF.L.U32 R0, R0, 0x1, RZ ;  /* 0x0000000100007819 */ /* 0x002fce00000006ff */
[----:B------:R-:W1:Y:S01]  /*0090*/  LDC.64 R18, c[0x0][0x230] ;  /* 0x00008c00ff127b82 */ /* 0x000e620000000a00 */
[----:B------:R-:W-:-:S04]  /*00a0*/  LOP3.LUT R0, R0, 0x1fe, RZ, 0xc0, !PT ;  /* 0x000001fe00007812 */ /* 0x000fc800078ec0ff */
[----:B---3--:R-:W-:-:S04]  /*00b0*/  LEA R0, R3, R0, 0x9 ;  /* 0x0000000003007211 */ /* 0x008fc800078e48ff */
[C---:B------:R-:W-:Y:S01]  /*00c0*/  ISETP.GE.AND P0, PT, R0.reuse, 0x2d280, PT ;  /* 0x0002d2800000780c */ /* 0x040fe20003f06270 */
[----:B------:R-:W-:-:S05]  /*00d0*/  IMAD.HI R2, R0, 0x66666667, RZ ;  /* 0x6666666700027827 */ /* 0x000fca00078e02ff */
[----:B------:R-:W-:-:S04]  /*00e0*/  SHF.R.U32.HI R3, RZ, 0x1f, R2 ;  /* 0x0000001fff037819 */ /* 0x000fc80000011602 */
[----:B------:R-:W-:-:S05]  /*00f0*/  LEA.HI.SX32 R3, R2, R3, 0x1a ;  /* 0x0000000302037211 */ /* 0x000fca00078fd2ff */
[----:B------:R-:W-:Y:S01]  /*0100*/  IMAD R11, R3, -0xa0, R0 ;  /* 0xffffff60030b7824 */ /* 0x000fe200078e0200 */
[----:B------:R-:W-:-:S03]  /*0110*/  CS2R R2, SRZ ;  /* 0x0000000000027805 */ /* 0x000fc6000001ff00 */
[----:B--2---:R-:W-:-:S05]  /*0120*/  IMAD.WIDE R8, R11, 0x4, R8 ;  /* 0x000000040b087825 */ /* 0x004fca00078e0208 */
[----:B------:R2:W3:Y:S01]  /*0130*/  @!P0 LDG.E.EL.64 R2, desc[UR4][R8.64] ;  /* 0x0000000408028981 */ /* 0x0004e2000c2e1b00 */
[----:B------:R-:W-:Y:S02]  /*0140*/  CS2R R4, SRZ ;  /* 0x0000000000047805 */ /* 0x000fe4000001ff00 */
[----:B------:R-:W-:Y:S01]  /*0150*/  CS2R R6, SRZ ;  /* 0x0000000000067805 */ /* 0x000fe2000001ff00 */
[----:B----4-:R-:W-:-:S04]  /*0160*/  IMAD.WIDE R12, R0, 0x4, R12 ;  /* 0x00000004000c7825 */ /* 0x010fc800078e020c */
[C---:B-----5:R-:W-:Y:S01]  /*0170*/  IMAD.WIDE R14, R11.reuse, 0x4, R14 ;  /* 0x000000040b0e7825 */ /* 0x060fe200078e020e */
[----:B------:R-:W4:Y:S01]  /*0180*/  @!P0 LDG.E.64 R4, desc[UR4][R12.64] ;  /* 0x000000040c048981 */ /* 0x000f22000c1e1b00 */
[----:B--2---:R-:W-:Y:S02]  /*0190*/  CS2R R8, SRZ ;  /* 0x0000000000087805 */ /* 0x004fe4000001ff00 */
[C---:B0-----:R-:W-:Y:S01]  /*01a0*/  IMAD.WIDE R16, R11.reuse, 0x4, R16 ;  /* 0x000000040b107825 */ /* 0x041fe200078e0210 */
[----:B------:R0:W4:Y:S03]  /*01b0*/  @!P0 LDG.E.EL.64 R6, desc[UR4][R14.64] ;  /* 0x000000040e068981 */ /* 0x000126000c2e1b00 */
[----:B-1----:R-:W-:Y:S01]  /*01c0*/  IMAD.WIDE R18, R11, 0x4, R18 ;  /* 0x000000040b127825 */ /* 0x002fe200078e0212 */
[----:B------:R-:W-:-:S04]  /*01d0*/  CS2R R10, SRZ ;  /* 0x00000000000a7805 */ /* 0x000fc8000001ff00 */
[----:B------:R-:W2:Y:S04]  /*01e0*/  @!P0 LDG.E.EL.64 R8, desc[UR4][R18.64] ;  /* 0x0000000412088981 */ /* 0x000ea8000c2e1b00 */
[----:B------:R-:W2:Y:S01]  /*01f0*/  @!P0 LDG.E.EL.64 R10, desc[UR4][R16.64] ;  /* 0x00000004100a8981 */ /* 0x000ea2000c2e1b00 */
[----:B0-----:R-:W-:Y:S01]  /*0200*/  HFMA2.MMA R14, -RZ, RZ, 1.625, 0 ;  /* 0x3e800000ff0e7435 */ /* 0x001fe200000001ff */
[----:B---3--:R-:W-:Y:S01]  /*0210*/  FADD R2, R2, 0.0010000000474974513054 ;  /* 0x3a83126f02027421 */ /* 0x008fe20000000000 */
[----:B------:R-:W-:-:S03]  /*0220*/  FADD R3, R3, 0.0010000000474974513054 ;  /* 0x3a83126f03037421 */ /* 0x000fc60000000000 */
[----:B------:R-:W0:Y:S08]  /*0230*/  MUFU.SQRT R12, R2 ;  /* 0x00000002000c7308 */ /* 0x000e300000002000 */
[----:B------:R1:W3:Y:S01]  /*0240*/  MUFU.SQRT R13, R3 ;  /* 0x00000003000d7308 */ /* 0x0002e20000002000 */
[C---:B0-----:R-:W-:Y:S02]  /*0250*/  FSETP.GT.AND P1, PT, R12.reuse, 8.50705917302346158658e+37, PT ;  /* 0x7e8000000c00780b */ /* 0x041fe40003f24000 */
[----:B------:R-:W-:Y:S01]  /*0260*/  FSETP.GEU.AND P3, PT, R12, 1.175494350822287508e-38, PT ;  /* 0x008000000c00780b */ /* 0x000fe20003f6e000 */
[----:B-1----:R-:W0:Y:S01]  /*0270*/  LDC.64 R2, c[0x0][0x238] ;  /* 0x00008e00ff027b82 */ /* 0x002e220000000a00 */
[----:B---3--:R-:W-:-:S02]  /*0280*/  FSETP.GT.AND P2, PT, R13, 8.50705917302346158658e+37, PT ;  /* 0x7e8000000d00780b */ /* 0x008fc40003f44000 */
[----:B------:R-:W-:-:S07]  /*0290*/  FSETP.GEU.AND P4, PT, R13, 1.175494350822287508e-38, PT ;  /* 0x008000000d00780b */ /* 0x000fce0003f8e000 */
[----:B------:R-:W-:-:S04]  /*02a0*/  @P1 FMUL R12, R12, 0.25 ;  /* 0x3e8000000c0c1820 */ /* 0x000fc80000400000 */
[----:B------:R-:W-:Y:S01]  /*02b0*/  @!P3 FMUL R12, R12, 16777216 ;  /* 0x4b8000000c0cb820 */ /* 0x000fe20000400000 */
[----:B------:R-:W-:-:S04]  /*02c0*/  @P2 FMUL R13, R13, 0.25 ;  /* 0x3e8000000d0d2820 */ /* 0x000fc80000400000 */
[----:B------:R-:W-:Y:S01]  /*02d0*/  @!P4 FMUL R13, R13, 16777216 ;  /* 0x4b8000000d0dc820 */ /* 0x000fe20000400000 */
[----:B------:R-:W1:Y:S01]  /*02e0*/  MUFU.RCP R12, R12 ;  /* 0x0000000c000c7308 */ /* 0x000e620000001000 */
[----:B------:R-:W-:-:S07]  /*02f0*/  FSEL R15, R14, 1, P1 ;  /* 0x3f8000000e0f7808 */ /* 0x000fce0000800000 */
[----:B------:R-:W3:Y:S01]  /*0300*/  MUFU.RCP R13, R13 ;  /* 0x0000000d000d7308 */ /* 0x000ee20000001000 */
[----:B------:R-:W-:Y:S01]  /*0310*/  FSEL R14, R14, 1, P2 ;  /* 0x3f8000000e0e7808 */ /* 0x000fe20001000000 */
[----:B------:R-:W-:-:S04]  /*0320*/  @!P3 FMUL R15, R15, 16777216 ;  /* 0x4b8000000f0fb820 */ /* 0x000fc80000400000 */
[----:B------:R-:W-:Y:S01]  /*0330*/  @!P4 FMUL R14, R14, 16777216 ;  /* 0x4b8000000e0ec820 */ /* 0x000fe20000400000 */
[----:B----4-:R-:W-:Y:S01]  /*0340*/  FADD R5, -R7, R5 ;  /* 0x0000000507057221 */ /* 0x010fe20000000100 */
[----:B------:R-:W-:Y:S01]  /*0350*/  FADD R4, -R6, R4 ;  /* 0x0000000406047221 */ /* 0x000fe20000000100 */
[----:B-1----:R-:W-:Y:S01]  /*0360*/  FMUL R15, R12, R15 ;  /* 0x0000000f0c0f7220 */ /* 0x002fe20000400000 */
[----:B---3--:R-:W-:-:S03]  /*0370*/  FMUL R14, R13, R14 ;  /* 0x0000000e0d0e7220 */ /* 0x008fc60000400000 */
[----:B------:R-:W-:Y:S01]  /*0380*/  FMUL R15, R4, R15 ;  /* 0x0000000f040f7220 */ /* 0x000fe20000400000 */
[----:B------:R-:W-:-:S03]  /*0390*/  FMUL R14, R5, R14 ;  /* 0x0000000e050e7220 */ /* 0x000fc60000400000 */
[----:B--2---:R-:W-:Y:S01]  /*03a0*/  FFMA R8, R15, R10, R8 ;  /* 0x0000000a0f087223 */ /* 0x004fe20000000008 */
[----:B------:R-:W-:-:S04]  /*03b0*/  FFMA R9, R14, R11, R9 ;  /* 0x0000000b0e097223 */ /* 0x000fc80000000009 */
[----:B------:R-:W-:Y:S02]  /*03c0*/  FSETP.GEU.AND P1, PT, R8, RZ, PT ;  /* 0x000000ff0800720b */ /* 0x000fe40003f2e000 */
[C---:B------:R-:W-:Y:S01]  /*03d0*/  FSETP.GEU.AND P2, PT, R9.reuse, RZ, PT ;  /* 0x000000ff0900720b */ /* 0x040fe20003f4e000 */
[----:B0-----:R-:W-:Y:S01]  /*03e0*/  IMAD.WIDE R2, R0, 0x4, R2 ;  /* 0x0000000400027825 */ /* 0x001fe200078e0202 */
[----:B------:R-:W-:Y:S02]  /*03f0*/  FSEL R8, R8, RZ, P1 ;  /* 0x000000ff08087208 */ /* 0x000fe40000800000 */
[----:B------:R-:W-:Y:S01]  /*0400*/  FSEL R9, R9, RZ, P2 ;  /* 0x000000ff09097208 */ /* 0x000fe20001000000 */
[----:B------:R-:W-:Y:S08]  /*0410*/  @P0 EXIT ;  /* 0x000000000000094d */ /* 0x000ff00003800000 */
[----:B------:R-:W-:Y:S01]  /*0420*/  STG.E.64 desc[UR4][R2.64], R8 ;  /* 0x0000000802007986 */ /* 0x000fe2000c101b04 */
[----:B------:R-:W-:Y:S05]  /*0430*/  EXIT ;  /* 0x000000000000794d */ /* 0x000fea0003800000 */
.L_x_0:
[----:B------:R-:W-:-:S00]  /*0440*/  BRA `(.L_x_0) ;  /* 0xfffffffc00fc7947 */ /* 0x000fc0000383ffff */
[----:B------:R-:W-:-:S00]  /*0450*/  NOP ;  /* 0x0000000000007918 */ /* 0x000fc00000000000 */
        /* <DEDUP_REMOVED lines=10> */
.L_x_1:


//--------------------- .nv.global.init           --------------------------
	.section	.nv.global.init,"aw",@progbits
.nv.global.init:
	.type		_$_str,@object
	.size		_$_str,(_$_str_$_2 - _$_str)
_$_str:
        /*0000*/ 	.byte	0x5f, 0x5f, 0x43, 0x55, 0x44, 0x41, 0x5f, 0x46, 0x54, 0x5a, 0x00
	.type		_$_str_$_2,@object
	.size		_$_str_$_2,(.L_1 - _$_str_$_2)
_$_str_$_2:
        /*000b*/ 	.byte	0x5f, 0x5f, 0x43, 0x55, 0x44, 0x41, 0x5f, 0x50, 0x52, 0x45, 0x43, 0x5f, 0x53, 0x51, 0x52, 0x54
        /*001b*/ 	.byte	0x00
.L_1:


//--------------------- .nv.constant0.triton_poi_fused__native_batch_norm_legit_no_training_relu_40 --------------------------
	.section	.nv.constant0.triton_poi_fused__native_batch_norm_legit_no_training_relu_40,"a",@progbits
	.sectionflags	@""
	.align	4
.nv.constant0.triton_poi_fused__native_batch_norm_legit_no_training_relu_40:
	.zero		580
